//
// Generated by LLVM NVPTX Back-End
//

.version 8.4
.target sm_86
.address_size 64

	// .globl	triton_per_fused__to_copy_add_mul_native_layer_norm_16 // -- Begin function triton_per_fused__to_copy_add_mul_native_layer_norm_16
.extern .shared .align 16 .b8 global_smem[];
.global .align 1 .b8 _$_str[11] = {95, 95, 67, 85, 68, 65, 95, 70, 84, 90};
                                        // @triton_per_fused__to_copy_add_mul_native_layer_norm_16
.visible .entry triton_per_fused__to_copy_add_mul_native_layer_norm_16(
	.param .u64 .ptr .global .align 1 triton_per_fused__to_copy_add_mul_native_layer_norm_16_param_0,
	.param .u64 .ptr .global .align 1 triton_per_fused__to_copy_add_mul_native_layer_norm_16_param_1,
	.param .u64 .ptr .global .align 1 triton_per_fused__to_copy_add_mul_native_layer_norm_16_param_2,
	.param .u64 .ptr .global .align 1 triton_per_fused__to_copy_add_mul_native_layer_norm_16_param_3,
	.param .u64 .ptr .global .align 1 triton_per_fused__to_copy_add_mul_native_layer_norm_16_param_4,
	.param .u64 .ptr .global .align 1 triton_per_fused__to_copy_add_mul_native_layer_norm_16_param_5,
	.param .u32 triton_per_fused__to_copy_add_mul_native_layer_norm_16_param_6,
	.param .u32 triton_per_fused__to_copy_add_mul_native_layer_norm_16_param_7,
	.param .u64 .ptr .global .align 1 triton_per_fused__to_copy_add_mul_native_layer_norm_16_param_8
)
.reqntid 256, 1, 1
{
	.reg .pred 	%p<15>;
	.reg .b16 	%rs<9>;
	.reg .b32 	%r<78>;
	.reg .f32 	%f<81>;
	.reg .b64 	%rd<18>;
	.loc	1 18 0                          // chwxbni6qrrljpuozgq6wpar43j7y4lfkxyk4o4hghsolo2gz6ff.py:18:0
$L__func_begin0:
	.loc	1 18 0                          // chwxbni6qrrljpuozgq6wpar43j7y4lfkxyk4o4hghsolo2gz6ff.py:18:0

// %bb.0:                               // %__nv_rsqrtf.exit
	ld.param.u64 	%rd8, [triton_per_fused__to_copy_add_mul_native_layer_norm_16_param_0];
	ld.param.u64 	%rd9, [triton_per_fused__to_copy_add_mul_native_layer_norm_16_param_1];
$L__tmp0:
	.loc	1 25 28                         // chwxbni6qrrljpuozgq6wpar43j7y4lfkxyk4o4hghsolo2gz6ff.py:25:28
	mov.u32 	%r37, %ctaid.x;
	ld.param.u64 	%rd10, [triton_per_fused__to_copy_add_mul_native_layer_norm_16_param_2];
	.loc	1 28 28                         // chwxbni6qrrljpuozgq6wpar43j7y4lfkxyk4o4hghsolo2gz6ff.py:28:28
	mov.u32 	%r38, %tid.x;
	and.b32  	%r39, %r38, 31;
	ld.param.u64 	%rd11, [triton_per_fused__to_copy_add_mul_native_layer_norm_16_param_3];
	ld.param.u64 	%rd12, [triton_per_fused__to_copy_add_mul_native_layer_norm_16_param_4];
	shl.b32 	%r40, %r38, 2;
	ld.param.u64 	%rd13, [triton_per_fused__to_copy_add_mul_native_layer_norm_16_param_5];
	and.b32  	%r41, %r40, 1020;
	.loc	1 30 25                         // chwxbni6qrrljpuozgq6wpar43j7y4lfkxyk4o4hghsolo2gz6ff.py:30:25
	setp.lt.u32 	%p1, %r41, 768;
	.loc	1 35 37                         // chwxbni6qrrljpuozgq6wpar43j7y4lfkxyk4o4hghsolo2gz6ff.py:35:37
	mad.lo.s32 	%r42, %r37, 768, %r41;
	.loc	1 35 30                         // chwxbni6qrrljpuozgq6wpar43j7y4lfkxyk4o4hghsolo2gz6ff.py:35:30
	mul.wide.s32 	%rd14, %r42, 2;
	add.s64 	%rd1, %rd10, %rd14;
	mov.b32 	%r3, 0;
	.loc	1 35 46                         // chwxbni6qrrljpuozgq6wpar43j7y4lfkxyk4o4hghsolo2gz6ff.py:35:46
	// begin inline asm
	mov.u32 %r1, %r3;
	mov.u32 %r2, %r3;
	@%p1 ld.global.v2.b32 { %r1, %r2 }, [ %rd1 + 0 ];
	// end inline asm
	.loc	1 36 34                         // chwxbni6qrrljpuozgq6wpar43j7y4lfkxyk4o4hghsolo2gz6ff.py:36:34
	add.s64 	%rd2, %rd8, %rd14;
	.loc	1 36 50                         // chwxbni6qrrljpuozgq6wpar43j7y4lfkxyk4o4hghsolo2gz6ff.py:36:50
	// begin inline asm
	mov.u32 %r5, %r3;
	mov.u32 %r6, %r3;
	@%p1 ld.global.v2.b32 { %r5, %r6 }, [ %rd2 + 0 ];
	// end inline asm
	.loc	1 37 30                         // chwxbni6qrrljpuozgq6wpar43j7y4lfkxyk4o4hghsolo2gz6ff.py:37:30
	mul.wide.u32 	%rd15, %r41, 4;
	add.s64 	%rd3, %rd11, %rd15;
	.loc	1 37 37                         // chwxbni6qrrljpuozgq6wpar43j7y4lfkxyk4o4hghsolo2gz6ff.py:37:37
	// begin inline asm
	mov.u32 %r9, %r3;
	mov.u32 %r10, %r3;
	mov.u32 %r11, %r3;
	mov.u32 %r12, %r3;
	@%p1 ld.global.L1::evict_last.v4.b32 { %r9, %r10, %r11, %r12 }, [ %rd3 + 0 ];
	// end inline asm
	.loc	1 35 69                         // chwxbni6qrrljpuozgq6wpar43j7y4lfkxyk4o4hghsolo2gz6ff.py:35:69
	mov.b32 	{%rs1, %rs2}, %r1;
	cvt.f32.bf16 	%f1, %rs1;
	cvt.f32.bf16 	%f2, %rs2;
	.loc	1 36 73                         // chwxbni6qrrljpuozgq6wpar43j7y4lfkxyk4o4hghsolo2gz6ff.py:36:73
	mov.b32 	{%rs3, %rs4}, %r5;
	cvt.f32.bf16 	%f3, %rs4;
	cvt.f32.bf16 	%f4, %rs3;
	.loc	1 37 37                         // chwxbni6qrrljpuozgq6wpar43j7y4lfkxyk4o4hghsolo2gz6ff.py:37:37
	mov.b32 	%f5, %r10;
	mov.b32 	%f6, %r9;
	.loc	1 39 18                         // chwxbni6qrrljpuozgq6wpar43j7y4lfkxyk4o4hghsolo2gz6ff.py:39:18
	add.f32 	%f7, %f6, %f4;
	add.f32 	%f8, %f5, %f3;
	.loc	1 42 18                         // chwxbni6qrrljpuozgq6wpar43j7y4lfkxyk4o4hghsolo2gz6ff.py:42:18
	add.f32 	%f9, %f8, %f2;
	add.f32 	%f10, %f7, %f1;
	.loc	1 35 69                         // chwxbni6qrrljpuozgq6wpar43j7y4lfkxyk4o4hghsolo2gz6ff.py:35:69
	mov.b32 	{%rs5, %rs6}, %r2;
	cvt.f32.bf16 	%f11, %rs5;
	cvt.f32.bf16 	%f12, %rs6;
	.loc	1 36 73                         // chwxbni6qrrljpuozgq6wpar43j7y4lfkxyk4o4hghsolo2gz6ff.py:36:73
	mov.b32 	{%rs7, %rs8}, %r6;
	cvt.f32.bf16 	%f13, %rs8;
	cvt.f32.bf16 	%f14, %rs7;
	.loc	1 37 37                         // chwxbni6qrrljpuozgq6wpar43j7y4lfkxyk4o4hghsolo2gz6ff.py:37:37
	mov.b32 	%f15, %r12;
	mov.b32 	%f16, %r11;
	.loc	1 39 18                         // chwxbni6qrrljpuozgq6wpar43j7y4lfkxyk4o4hghsolo2gz6ff.py:39:18
	add.f32 	%f17, %f16, %f14;
	add.f32 	%f18, %f15, %f13;
	.loc	1 42 18                         // chwxbni6qrrljpuozgq6wpar43j7y4lfkxyk4o4hghsolo2gz6ff.py:42:18
	add.f32 	%f19, %f18, %f12;
	add.f32 	%f20, %f17, %f11;
$L__tmp1:
	.loc	2 256 15                        // standard.py:256:15
	add.f32 	%f21, %f10, %f9;
	add.f32 	%f22, %f20, %f21;
	add.f32 	%f23, %f19, %f22;
	selp.f32 	%f24, %f23, 0f00000000, %p1;
	.loc	2 286 36                        // standard.py:286:36
	mov.b32 	%r43, %f24;
	shfl.sync.bfly.b32	%r44, %r43, 16, 31, -1;
	mov.b32 	%f25, %r44;
	.loc	2 256 15                        // standard.py:256:15
	add.f32 	%f26, %f24, %f25;
	.loc	2 286 36                        // standard.py:286:36
	mov.b32 	%r45, %f26;
	shfl.sync.bfly.b32	%r46, %r45, 8, 31, -1;
	mov.b32 	%f27, %r46;
	.loc	2 256 15                        // standard.py:256:15
	add.f32 	%f28, %f26, %f27;
	.loc	2 286 36                        // standard.py:286:36
	mov.b32 	%r47, %f28;
	shfl.sync.bfly.b32	%r48, %r47, 4, 31, -1;
	mov.b32 	%f29, %r48;
	.loc	2 256 15                        // standard.py:256:15
	add.f32 	%f30, %f28, %f29;
	.loc	2 286 36                        // standard.py:286:36
	mov.b32 	%r49, %f30;
	shfl.sync.bfly.b32	%r50, %r49, 2, 31, -1;
	mov.b32 	%f31, %r50;
	.loc	2 256 15                        // standard.py:256:15
	add.f32 	%f32, %f30, %f31;
	.loc	2 286 36                        // standard.py:286:36
	mov.b32 	%r51, %f32;
	shfl.sync.bfly.b32	%r52, %r51, 1, 31, -1;
	mov.b32 	%f33, %r52;
	.loc	2 256 15                        // standard.py:256:15
	add.f32 	%f34, %f32, %f33;
	.loc	2 286 36                        // standard.py:286:36
	setp.eq.s32 	%p4, %r39, 0;
	shr.u32 	%r53, %r38, 3;
	and.b32  	%r54, %r53, 28;
	mov.u32 	%r55, global_smem;
	add.s32 	%r17, %r55, %r54;
	mov.b32 	%r18, %f34;
	// begin inline asm
	@%p4 st.shared.b32 [ %r17 + 0 ], %r18;
	// end inline asm
	bar.sync 	0;
	setp.lt.s32 	%p5, %r38, 8;
	add.s32 	%r20, %r55, %r40;
	// begin inline asm
	@%p5 ld.shared.b32 %r19, [ %r20 + 0 ];
	// end inline asm
	mov.b32 	%f35, %r19;
	shfl.sync.bfly.b32	%r56, %r19, 4, 31, -1;
	mov.b32 	%f36, %r56;
	.loc	2 256 15                        // standard.py:256:15
	add.f32 	%f37, %f35, %f36;
	.loc	2 286 36                        // standard.py:286:36
	mov.b32 	%r57, %f37;
	shfl.sync.bfly.b32	%r58, %r57, 2, 31, -1;
	mov.b32 	%f38, %r58;
	.loc	2 256 15                        // standard.py:256:15
	add.f32 	%f39, %f37, %f38;
	.loc	2 286 36                        // standard.py:286:36
	mov.b32 	%r59, %f39;
	shfl.sync.bfly.b32	%r60, %r59, 1, 31, -1;
	mov.b32 	%f40, %r60;
	.loc	2 256 15                        // standard.py:256:15
	add.f32 	%f41, %f39, %f40;
	.loc	2 286 36                        // standard.py:286:36
	and.b32  	%r61, %r38, 7;
	setp.eq.s32 	%p14, %r61, 0;
	and.pred  	%p6, %p5, %p14;
	mov.b32 	%r22, %f41;
	// begin inline asm
	@%p6 st.shared.b32 [ %r20 + 0 ], %r22;
	// end inline asm
	bar.sync 	0;
	ld.shared.f32 	%f42, [global_smem];
$L__tmp2:
	.loc	3 57 15                         // triton_helpers.py:57:15
	add.f32 	%f43, %f42, 0f00000000;
	mov.f32 	%f44, 0f44400000;
$L__tmp3:
	.loc	1 51 21                         // chwxbni6qrrljpuozgq6wpar43j7y4lfkxyk4o4hghsolo2gz6ff.py:51:21
	div.full.f32 	%f45, %f43, %f44;
	.loc	1 52 19                         // chwxbni6qrrljpuozgq6wpar43j7y4lfkxyk4o4hghsolo2gz6ff.py:52:19
	sub.f32 	%f46, %f10, %f45;
	sub.f32 	%f47, %f9, %f45;
	sub.f32 	%f48, %f20, %f45;
	sub.f32 	%f49, %f19, %f45;
	.loc	1 53 20                         // chwxbni6qrrljpuozgq6wpar43j7y4lfkxyk4o4hghsolo2gz6ff.py:53:20
	mul.f32 	%f50, %f47, %f47;
$L__tmp4:
	.loc	2 286 36                        // standard.py:286:36
	bar.sync 	0;
	.loc	2 256 15                        // standard.py:256:15
	fma.rn.f32 	%f51, %f46, %f46, %f50;
	fma.rn.f32 	%f52, %f48, %f48, %f51;
	fma.rn.f32 	%f53, %f49, %f49, %f52;
	selp.f32 	%f54, %f53, 0f00000000, %p1;
	.loc	2 286 36                        // standard.py:286:36
	mov.b32 	%r62, %f54;
	shfl.sync.bfly.b32	%r63, %r62, 16, 31, -1;
	mov.b32 	%f55, %r63;
	.loc	2 256 15                        // standard.py:256:15
	add.f32 	%f56, %f54, %f55;
	.loc	2 286 36                        // standard.py:286:36
	mov.b32 	%r64, %f56;
	shfl.sync.bfly.b32	%r65, %r64, 8, 31, -1;
	mov.b32 	%f57, %r65;
	.loc	2 256 15                        // standard.py:256:15
	add.f32 	%f58, %f56, %f57;
	.loc	2 286 36                        // standard.py:286:36
	mov.b32 	%r66, %f58;
	shfl.sync.bfly.b32	%r67, %r66, 4, 31, -1;
	mov.b32 	%f59, %r67;
	.loc	2 256 15                        // standard.py:256:15
	add.f32 	%f60, %f58, %f59;
	.loc	2 286 36                        // standard.py:286:36
	mov.b32 	%r68, %f60;
	shfl.sync.bfly.b32	%r69, %r68, 2, 31, -1;
	mov.b32 	%f61, %r69;
	.loc	2 256 15                        // standard.py:256:15
	add.f32 	%f62, %f60, %f61;
	.loc	2 286 36                        // standard.py:286:36
	mov.b32 	%r70, %f62;
	shfl.sync.bfly.b32	%r71, %r70, 1, 31, -1;
	mov.b32 	%f63, %r71;
	.loc	2 256 15                        // standard.py:256:15
	add.f32 	%f64, %f62, %f63;
	.loc	2 286 36                        // standard.py:286:36
	mov.b32 	%r24, %f64;
	// begin inline asm
	@%p4 st.shared.b32 [ %r17 + 0 ], %r24;
	// end inline asm
	bar.sync 	0;
	// begin inline asm
	@%p5 ld.shared.b32 %r25, [ %r20 + 0 ];
	// end inline asm
	mov.b32 	%f65, %r25;
	shfl.sync.bfly.b32	%r72, %r25, 4, 31, -1;
	mov.b32 	%f66, %r72;
	.loc	2 256 15                        // standard.py:256:15
	add.f32 	%f67, %f65, %f66;
	.loc	2 286 36                        // standard.py:286:36
	mov.b32 	%r73, %f67;
	shfl.sync.bfly.b32	%r74, %r73, 2, 31, -1;
	mov.b32 	%f68, %r74;
	.loc	2 256 15                        // standard.py:256:15
	add.f32 	%f69, %f67, %f68;
	.loc	2 286 36                        // standard.py:286:36
	mov.b32 	%r75, %f69;
	shfl.sync.bfly.b32	%r76, %r75, 1, 31, -1;
	mov.b32 	%f70, %r76;
	.loc	2 256 15                        // standard.py:256:15
	add.f32 	%f71, %f69, %f70;
	.loc	2 286 36                        // standard.py:286:36
	mov.b32 	%r28, %f71;
	// begin inline asm
	@%p6 st.shared.b32 [ %r20 + 0 ], %r28;
	// end inline asm
	bar.sync 	0;
	ld.shared.f32 	%f72, [global_smem];
$L__tmp5:
	.loc	3 57 15                         // triton_helpers.py:57:15
	add.f32 	%f73, %f72, 0f00000000;
$L__tmp6:
	.loc	1 58 21                         // chwxbni6qrrljpuozgq6wpar43j7y4lfkxyk4o4hghsolo2gz6ff.py:58:21
	div.full.f32 	%f74, %f73, %f44;
	.loc	1 60 20                         // chwxbni6qrrljpuozgq6wpar43j7y4lfkxyk4o4hghsolo2gz6ff.py:60:20
	add.f32 	%f75, %f74, 0f358637BD;
	.loc	1 61 28                         // chwxbni6qrrljpuozgq6wpar43j7y4lfkxyk4o4hghsolo2gz6ff.py:61:28
	rsqrt.approx.ftz.f32 	%f76, %f75;
	.loc	1 66 20                         // chwxbni6qrrljpuozgq6wpar43j7y4lfkxyk4o4hghsolo2gz6ff.py:66:20
	fma.rn.f32 	%f77, %f46, %f76, 0f00000000;
	fma.rn.f32 	%f78, %f47, %f76, 0f00000000;
	fma.rn.f32 	%f79, %f48, %f76, 0f00000000;
	fma.rn.f32 	%f80, %f49, %f76, 0f00000000;
	.loc	1 67 50                         // chwxbni6qrrljpuozgq6wpar43j7y4lfkxyk4o4hghsolo2gz6ff.py:67:50
	cvt.rn.bf16x2.f32 	%r29, %f9, %f10;
	cvt.rn.bf16x2.f32 	%r30, %f19, %f20;
	// begin inline asm
	@%p1 st.global.v2.b32 [ %rd2 + 0 ], { %r29, %r30 };
	// end inline asm
	.loc	1 68 4                          // chwxbni6qrrljpuozgq6wpar43j7y4lfkxyk4o4hghsolo2gz6ff.py:68:4
	bar.sync 	0;
	.loc	1 69 28                         // chwxbni6qrrljpuozgq6wpar43j7y4lfkxyk4o4hghsolo2gz6ff.py:69:28
	mul.wide.s32 	%rd16, %r37, 4;
	add.s64 	%rd5, %rd9, %rd16;
	.loc	1 69 40                         // chwxbni6qrrljpuozgq6wpar43j7y4lfkxyk4o4hghsolo2gz6ff.py:69:40
	and.b32  	%r77, %r38, 255;
	setp.eq.s32 	%p11, %r77, 0;
	mov.b32 	%r31, %f76;
	// begin inline asm
	@%p11 st.global.b32 [ %rd5 + 0 ], { %r31 };
	// end inline asm
	.loc	1 70 25                         // chwxbni6qrrljpuozgq6wpar43j7y4lfkxyk4o4hghsolo2gz6ff.py:70:25
	mul.wide.s32 	%rd17, %r42, 4;
	add.s64 	%rd6, %rd13, %rd17;
	.loc	1 70 48                         // chwxbni6qrrljpuozgq6wpar43j7y4lfkxyk4o4hghsolo2gz6ff.py:70:48
	mov.b32 	%r32, %f77;
	mov.b32 	%r33, %f78;
	mov.b32 	%r34, %f79;
	mov.b32 	%r35, %f80;
	// begin inline asm
	@%p1 st.global.v4.b32 [ %rd6 + 0 ], { %r32, %r33, %r34, %r35 };
	// end inline asm
	.loc	1 71 25                         // chwxbni6qrrljpuozgq6wpar43j7y4lfkxyk4o4hghsolo2gz6ff.py:71:25
	add.s64 	%rd7, %rd12, %rd16;
	.loc	1 71 37                         // chwxbni6qrrljpuozgq6wpar43j7y4lfkxyk4o4hghsolo2gz6ff.py:71:37
	mov.b32 	%r36, %f45;
	// begin inline asm
	@%p11 st.global.b32 [ %rd7 + 0 ], { %r36 };
	// end inline asm
	.loc	1 71 4                          // chwxbni6qrrljpuozgq6wpar43j7y4lfkxyk4o4hghsolo2gz6ff.py:71:4
	ret;
$L__tmp7:
$L__func_end0:
                                        // -- End function
}
	.file	1 "results/my_experiment/torchinductor_cache_0/hw/chwxbni6qrrljpuozgq6wpar43j7y4lfkxyk4o4hghsolo2gz6ff.py"
	.file	2 "/home/utka/proj/evs/vlm/lib/python3.12/site-packages/triton/language/standard.py"
	.file	3 "/home/utka/proj/evs/vlm/lib/python3.12/site-packages/torch/_inductor/runtime/triton_helpers.py"
	.section	.debug_abbrev
	{
.b8 1                                   // Abbreviation Code
.b8 17                                  // DW_TAG_compile_unit
.b8 1                                   // DW_CHILDREN_yes
.b8 37                                  // DW_AT_producer
.b8 8                                   // DW_FORM_string
.b8 19                                  // DW_AT_language
.b8 5                                   // DW_FORM_data2
.b8 3                                   // DW_AT_name
.b8 8                                   // DW_FORM_string
.b8 16                                  // DW_AT_stmt_list
.b8 6                                   // DW_FORM_data4
.b8 27                                  // DW_AT_comp_dir
.b8 8                                   // DW_FORM_string
.b8 0                                   // EOM(1)
.b8 0                                   // EOM(2)
.b8 2                                   // Abbreviation Code
.b8 46                                  // DW_TAG_subprogram
.b8 0                                   // DW_CHILDREN_no
.b8 3                                   // DW_AT_name
.b8 8                                   // DW_FORM_string
.b8 32                                  // DW_AT_inline
.b8 11                                  // DW_FORM_data1
.b8 0                                   // EOM(1)
.b8 0                                   // EOM(2)
.b8 3                                   // Abbreviation Code
.b8 46                                  // DW_TAG_subprogram
.b8 1                                   // DW_CHILDREN_yes
.b8 17                                  // DW_AT_low_pc
.b8 1                                   // DW_FORM_addr
.b8 18                                  // DW_AT_high_pc
.b8 1                                   // DW_FORM_addr
.b8 49                                  // DW_AT_abstract_origin
.b8 19                                  // DW_FORM_ref4
.b8 0                                   // EOM(1)
.b8 0                                   // EOM(2)
.b8 4                                   // Abbreviation Code
.b8 29                                  // DW_TAG_inlined_subroutine
.b8 0                                   // DW_CHILDREN_no
.b8 49                                  // DW_AT_abstract_origin
.b8 19                                  // DW_FORM_ref4
.b8 17                                  // DW_AT_low_pc
.b8 1                                   // DW_FORM_addr
.b8 18                                  // DW_AT_high_pc
.b8 1                                   // DW_FORM_addr
.b8 88                                  // DW_AT_call_file
.b8 11                                  // DW_FORM_data1
.b8 89                                  // DW_AT_call_line
.b8 11                                  // DW_FORM_data1
.b8 87                                  // DW_AT_call_column
.b8 11                                  // DW_FORM_data1
.b8 0                                   // EOM(1)
.b8 0                                   // EOM(2)
.b8 0                                   // EOM(3)
	}
	.section	.debug_info
	{
.b32 300                                // Length of Unit
.b8 2                                   // DWARF version number
.b8 0
.b32 .debug_abbrev                      // Offset Into Abbrev. Section
.b8 8                                   // Address Size (in bytes)
.b8 1                                   // Abbrev [1] 0xb:0x125 DW_TAG_compile_unit
.b8 116                                 // DW_AT_producer
.b8 114
.b8 105
.b8 116
.b8 111
.b8 110
.b8 0
.b8 2                                   // DW_AT_language
.b8 0
.b8 99                                  // DW_AT_name
.b8 104
.b8 119
.b8 120
.b8 98
.b8 110
.b8 105
.b8 54
.b8 113
.b8 114
.b8 114
.b8 108
.b8 106
.b8 112
.b8 117
.b8 111
.b8 122
.b8 103
.b8 113
.b8 54
.b8 119
.b8 112
.b8 97
.b8 114
.b8 52
.b8 51
.b8 106
.b8 55
.b8 121
.b8 52
.b8 108
.b8 102
.b8 107
.b8 120
.b8 121
.b8 107
.b8 52
.b8 111
.b8 52
.b8 104
.b8 103
.b8 104
.b8 115
.b8 111
.b8 108
.b8 111
.b8 50
.b8 103
.b8 122
.b8 54
.b8 102
.b8 102
.b8 46
.b8 112
.b8 121
.b8 0
.b32 .debug_line                        // DW_AT_stmt_list
.b8 114                                 // DW_AT_comp_dir
.b8 101
.b8 115
.b8 117
.b8 108
.b8 116
.b8 115
.b8 47
.b8 109
.b8 121
.b8 95
.b8 101
.b8 120
.b8 112
.b8 101
.b8 114
.b8 105
.b8 109
.b8 101
.b8 110
.b8 116
.b8 47
.b8 116
.b8 111
.b8 114
.b8 99
.b8 104
.b8 105
.b8 110
.b8 100
.b8 117
.b8 99
.b8 116
.b8 111
.b8 114
.b8 95
.b8 99
.b8 97
.b8 99
.b8 104
.b8 101
.b8 95
.b8 48
.b8 47
.b8 104
.b8 119
.b8 0
.b8 2                                   // Abbrev [2] 0x80:0x39 DW_TAG_subprogram
.b8 116                                 // DW_AT_name
.b8 114
.b8 105
.b8 116
.b8 111
.b8 110
.b8 95
.b8 112
.b8 101
.b8 114
.b8 95
.b8 102
.b8 117
.b8 115
.b8 101
.b8 100
.b8 95
.b8 95
.b8 116
.b8 111
.b8 95
.b8 99
.b8 111
.b8 112
.b8 121
.b8 95
.b8 97
.b8 100
.b8 100
.b8 95
.b8 109
.b8 117
.b8 108
.b8 95
.b8 110
.b8 97
.b8 116
.b8 105
.b8 118
.b8 101
.b8 95
.b8 108
.b8 97
.b8 121
.b8 101
.b8 114
.b8 95
.b8 110
.b8 111
.b8 114
.b8 109
.b8 95
.b8 49
.b8 54
.b8 0
.b8 1                                   // DW_AT_inline
.b8 3                                   // Abbrev [3] 0xb9:0x76 DW_TAG_subprogram
.b64 $L__func_begin0                    // DW_AT_low_pc
.b64 $L__func_end0                      // DW_AT_high_pc
.b32 128                                // DW_AT_abstract_origin
.b8 4                                   // Abbrev [4] 0xce:0x18 DW_TAG_inlined_subroutine
.b32 128                                // DW_AT_abstract_origin
.b64 $L__tmp1                           // DW_AT_low_pc
.b64 $L__tmp2                           // DW_AT_high_pc
.b8 1                                   // DW_AT_call_file
.b8 48                                  // DW_AT_call_line
.b8 59                                  // DW_AT_call_column
.b8 4                                   // Abbrev [4] 0xe6:0x18 DW_TAG_inlined_subroutine
.b32 128                                // DW_AT_abstract_origin
.b64 $L__tmp2                           // DW_AT_low_pc
.b64 $L__tmp3                           // DW_AT_high_pc
.b8 1                                   // DW_AT_call_file
.b8 48                                  // DW_AT_call_line
.b8 45                                  // DW_AT_call_column
.b8 4                                   // Abbrev [4] 0xfe:0x18 DW_TAG_inlined_subroutine
.b32 128                                // DW_AT_abstract_origin
.b64 $L__tmp4                           // DW_AT_low_pc
.b64 $L__tmp5                           // DW_AT_high_pc
.b8 1                                   // DW_AT_call_file
.b8 56                                  // DW_AT_call_line
.b8 59                                  // DW_AT_call_column
.b8 4                                   // Abbrev [4] 0x116:0x18 DW_TAG_inlined_subroutine
.b32 128                                // DW_AT_abstract_origin
.b64 $L__tmp5                           // DW_AT_low_pc
.b64 $L__tmp6                           // DW_AT_high_pc
.b8 1                                   // DW_AT_call_file
.b8 56                                  // DW_AT_call_line
.b8 45                                  // DW_AT_call_column
.b8 0                                   // End Of Children Mark
.b8 0                                   // End Of Children Mark
	}
	.section	.debug_macinfo	{	}


// ===== COMPILED SASS (sm_100) =====

	.target	sm_100

	.elftype	@"ET_EXEC"


//--------------------- .note.nv.tkinfo           --------------------------
	.section	.note.nv.tkinfo,"",@"SHT_NOTE"
	.sectionflags	@"SHF_NOTE_NV_TKINFO"
	.tkinfo
        /*0018*/ 	.word	0x00000002
        /*0030*/ 	.string	""
        /*0030*/ 	.string	"ptxas"
        /*0030*/ 	.string	"Cuda compilation tools, release 13.0, V13.0.88"
        /*0030*/ 	.string	"Build cuda_13.0.r13.0/compiler.36424714_0"
        /*0030*/ 	.string	"-arch sm_100 "



//--------------------- .note.nv.cuinfo           --------------------------
	.section	.note.nv.cuinfo,"",@"SHT_NOTE"
	.sectionflags	@"SHF_NOTE_NV_CUINFO"
        /*0018*/ 	.short	0x0002
        /*001a*/ 	.short	0x0056
        /*001c*/ 	.short	0x0082
	.zero		2


//--------------------- .nv.info                  --------------------------
	.section	.nv.info,"",@"SHT_CUDA_INFO"
	.align	4


	//----- nvinfo : EIATTR_REGCOUNT
	.align		4
        /*0000*/ 	.byte	0x04, 0x2f
        /*0002*/ 	.short	(.L_2 - .L_1)
	.align		4
.L_1:
        /*0004*/ 	.word	index@(triton_per_fused__to_copy_add_mul_native_layer_norm_16)
        /*0008*/ 	.word	0x0000001d


	//----- nvinfo : EIATTR_FRAME_SIZE
	.align		4
.L_2:
        /*000c*/ 	.byte	0x04, 0x11
        /*000e*/ 	.short	(.L_4 - .L_3)
	.align		4
.L_3:
        /*0010*/ 	.word	index@(triton_per_fused__to_copy_add_mul_native_layer_norm_16)
        /*0014*/ 	.word	0x00000000


	//----- nvinfo : EIATTR_MIN_STACK_SIZE
	.align		4
.L_4:
        /*0018*/ 	.byte	0x04, 0x12
        /*001a*/ 	.short	(.L_6 - .L_5)
	.align		4
.L_5:
        /*001c*/ 	.word	index@(triton_per_fused__to_copy_add_mul_native_layer_norm_16)
        /*0020*/ 	.word	0x00000000
.L_6:


//--------------------- .nv.compat                --------------------------
	.section	.nv.compat,"",@"SHT_CUDA_COMPAT_INFO"
	.align	4
        /*0000*/ 	.byte	0x02, 0x09, 0x00, 0x00, 0x02, 0x02, 0x01, 0x00, 0x02, 0x05, 0x05, 0x00, 0x03, 0x07, 0x01, 0x01
        /*0010*/ 	.byte	0x02, 0x03, 0x00, 0x00, 0x02, 0x06, 0x01, 0x00, 0x04, 0x0b, 0x08, 0x00, 0x09, 0x00, 0x00, 0x00
        /*0020*/ 	.byte	0x00, 0x00, 0x00, 0x00


//--------------------- .nv.info.triton_per_fused__to_copy_add_mul_native_layer_norm_16 --------------------------
	.section	.nv.info.triton_per_fused__to_copy_add_mul_native_layer_norm_16,"",@"SHT_CUDA_INFO"
	.sectionflags	@""
	.align	4


	//----- nvinfo : EIATTR_CUDA_API_VERSION
	.align		4
        /*0000*/ 	.byte	0x04, 0x37
        /*0002*/ 	.short	(.L_8 - .L_7)
.L_7:
        /*0004*/ 	.word	0x00000082


	//----- nvinfo : EIATTR_KPARAM_INFO
	.align		4
.L_8:
        /*0008*/ 	.byte	0x04, 0x17
        /*000a*/ 	.short	(.L_10 - .L_9)
.L_9:
        /*000c*/ 	.word	0x00000000
        /*0010*/ 	.short	0x0008
        /*0012*/ 	.short	0x0038
        /*0014*/ 	.byte	0x00, 0xf4, 0x21, 0x00


	//----- nvinfo : EIATTR_KPARAM_INFO
	.align		4
.L_10:
        /*0018*/ 	.byte	0x04, 0x17
        /*001a*/ 	.short	(.L_12 - .L_11)
.L_11:
        /*001c*/ 	.word	0x00000000
        /*0020*/ 	.short	0x0007
        /*0022*/ 	.short	0x0034
        /*0024*/ 	.byte	0x00, 0xf0, 0x11, 0x00


	//----- nvinfo : EIATTR_KPARAM_INFO
	.align		4
.L_12:
        /*0028*/ 	.byte	0x04, 0x17
        /*002a*/ 	.short	(.L_14 - .L_13)
.L_13:
        /*002c*/ 	.word	0x00000000
        /*0030*/ 	.short	0x0006
        /*0032*/ 	.short	0x0030
        /*0034*/ 	.byte	0x00, 0xf0, 0x11, 0x00


	//----- nvinfo : EIATTR_KPARAM_INFO
	.align		4
.L_14:
        /*0038*/ 	.byte	0x04, 0x17
        /*003a*/ 	.short	(.L_16 - .L_15)
.L_15:
        /*003c*/ 	.word	0x00000000
        /*0040*/ 	.short	0x0005
        /*0042*/ 	.short	0x0028
        /*0044*/ 	.byte	0x00, 0xf4, 0x21, 0x00


	//----- nvinfo : EIATTR_KPARAM_INFO
	.align		4
.L_16:
        /*0048*/ 	.byte	0x04, 0x17
        /*004a*/ 	.short	(.L_18 - .L_17)
.L_17:
        /*004c*/ 	.word	0x00000000
        /*0050*/ 	.short	0x0004
        /*0052*/ 	.short	0x0020
        /*0054*/ 	.byte	0x00, 0xf4, 0x21, 0x00


	//----- nvinfo : EIATTR_KPARAM_INFO
	.align		4
.L_18:
        /*0058*/ 	.byte	0x04, 0x17
        /*005a*/ 	.short	(.L_20 - .L_19)
.L_19:
        /*005c*/ 	.word	0x00000000
        /*0060*/ 	.short	0x0003
        /*0062*/ 	.short	0x0018
        /*0064*/ 	.byte	0x00, 0xf4, 0x21, 0x00


	//----- nvinfo : EIATTR_KPARAM_INFO
	.align		4
.L_20:
        /*0068*/ 	.byte	0x04, 0x17
        /*006a*/ 	.short	(.L_22 - .L_21)
.L_21:
        /*006c*/ 	.word	0x00000000
        /*0070*/ 	.short	0x0002
        /*0072*/ 	.short	0x0010
        /*0074*/ 	.byte	0x00, 0xf4, 0x21, 0x00


	//----- nvinfo : EIATTR_KPARAM_INFO
	.align		4
.L_22:
        /*0078*/ 	.byte	0x04, 0x17
        /*007a*/ 	.short	(.L_24 - .L_23)
.L_23:
        /*007c*/ 	.word	0x00000000
        /*0080*/ 	.short	0x0001
        /*0082*/ 	.short	0x0008
        /*0084*/ 	.byte	0x00, 0xf4, 0x21, 0x00


	//----- nvinfo : EIATTR_KPARAM_INFO
	.align		4
.L_24:
        /*0088*/ 	.byte	0x04, 0x17
        /*008a*/ 	.short	(.L_26 - .L_25)
.L_25:
        /*008c*/ 	.word	0x00000000
        /*0090*/ 	.short	0x0000
        /*0092*/ 	.short	0x0000
        /*0094*/ 	.byte	0x00, 0xf4, 0x21, 0x00


	//----- nvinfo : EIATTR_SPARSE_MMA_MASK
	.align		4
.L_26:
        /*0098*/ 	.byte	0x03, 0x50
        /*009a*/ 	.short	0x0000


	//----- nvinfo : EIATTR_MAXREG_COUNT
	.align		4
        /*009c*/ 	.byte	0x03, 0x1b
        /*009e*/ 	.short	0x00ff


	//----- nvinfo : EIATTR_NUM_BARRIERS
	.align		4
        /*00a0*/ 	.byte	0x02, 0x4c
        /*00a2*/ 	.byte	0x01
	.zero		1


	//----- nvinfo : EIATTR_MERCURY_ISA_VERSION
	.align		4
        /*00a4*/ 	.byte	0x03, 0x5f
        /*00a6*/ 	.short	0x0101


	//----- nvinfo : EIATTR_COOP_GROUP_MASK_REGIDS
	.align		4
        /*00a8*/ 	.byte	0x04, 0x29
        /*00aa*/ 	.short	(.L_28 - .L_27)


	//   ....[0]....
.L_27:
        /*00ac*/ 	.word	0xffffffff


	//   ....[1]....
        /*00b0*/ 	.word	0xffffffff


	//   ....[2]....
        /*00b4*/ 	.word	0xffffffff


	//   ....[3]....
        /*00b8*/ 	.word	0xffffffff


	//   ....[4]....
        /*00bc*/ 	.word	0xffffffff


	//   ....[5]....
        /*00c0*/ 	.word	0xffffffff


	//   ....[6]....
        /*00c4*/ 	.word	0xffffffff


	//   ....[7]....
        /*00c8*/ 	.word	0xffffffff


	//   ....[8]....
        /*00cc*/ 	.word	0xffffffff


	//   ....[9]....
        /*00d0*/ 	.word	0xffffffff


	//   ....[10]....
        /*00d4*/ 	.word	0xffffffff


	//   ....[11]....
        /*00d8*/ 	.word	0xffffffff


	//   ....[12]....
        /*00dc*/ 	.word	0xffffffff


	//   ....[13]....
        /*00e0*/ 	.word	0xffffffff


	//   ....[14]....
        /*00e4*/ 	.word	0xffffffff


	//   ....[15]....
        /*00e8*/ 	.word	0xffffffff


	//----- nvinfo : EIATTR_COOP_GROUP_INSTR_OFFSETS
	.align		4
.L_28:
        /*00ec*/ 	.byte	0x04, 0x28
        /*00ee*/ 	.short	(.L_30 - .L_29)


	//   ....[0]....
.L_29:
        /*00f0*/ 	.word	0x00000340


	//   ....[1]....
        /*00f4*/ 	.word	0x00000360


	//   ....[2]....
        /*00f8*/ 	.word	0x00000390


	//   ....[3]....
        /*00fc*/ 	.word	0x000003b0


	//   ....[4]....
        /*0100*/ 	.word	0x000003d0


	//   ....[5]....
        /*0104*/ 	.word	0x00000430


	//   ....[6]....
        /*0108*/ 	.word	0x00000450


	//   ....[7]....
        /*010c*/ 	.word	0x00000470


	//   ....[8]....
        /*0110*/ 	.word	0x00000580


	//   ....[9]....
        /*0114*/ 	.word	0x000005a0


	//   ....[10]....
        /*0118*/ 	.word	0x000005c0


	//   ....[11]....
        /*011c*/ 	.word	0x000005e0


	//   ....[12]....
        /*0120*/ 	.word	0x00000600


	//   ....[13]....
        /*0124*/ 	.word	0x00000670


	//   ....[14]....
        /*0128*/ 	.word	0x000006a0


	//   ....[15]....
        /*012c*/ 	.word	0x000006d0


	//----- nvinfo : EIATTR_VRC_CTA_INIT_COUNT
	.align		4
.L_30:
        /*0130*/ 	.byte	0x02, 0x4a
	.zero		1
	.zero		1


	//----- nvinfo : EIATTR_EXIT_INSTR_OFFSETS
	.align		4
        /*0134*/ 	.byte	0x04, 0x1c
        /*0136*/ 	.short	(.L_32 - .L_31)


	//   ....[0]....
.L_31:
        /*0138*/ 	.word	0x00000830


	//   ....[1]....
        /*013c*/ 	.word	0x00000850


	//----- nvinfo : EIATTR_REQNTID
	.align		4
.L_32:
        /*0140*/ 	.byte	0x04, 0x10
        /*0142*/ 	.short	(.L_34 - .L_33)
.L_33:
        /*0144*/ 	.word	0x00000100
        /*0148*/ 	.word	0x00000001
        /*014c*/ 	.word	0x00000001


	//----- nvinfo : EIATTR_CBANK_PARAM_SIZE
	.align		4
.L_34:
        /*0150*/ 	.byte	0x03, 0x19
        /*0152*/ 	.short	0x0040


	//----- nvinfo : EIATTR_PARAM_CBANK
	.align		4
        /*0154*/ 	.byte	0x04, 0x0a
        /*0156*/ 	.short	(.L_36 - .L_35)
	.align		4
.L_35:
        /*0158*/ 	.word	index@(.nv.constant0.triton_per_fused__to_copy_add_mul_native_layer_norm_16)
        /*015c*/ 	.short	0x0380
        /*015e*/ 	.short	0x0040


	//----- nvinfo : EIATTR_SW_WAR
	.align		4
.L_36:
        /*0160*/ 	.byte	0x04, 0x36
        /*0162*/ 	.short	(.L_38 - .L_37)
.L_37:
        /*0164*/ 	.word	0x00000008
.L_38:


//--------------------- .nv.callgraph             --------------------------
	.section	.nv.callgraph,"",@"SHT_CUDA_CALLGRAPH"
	.align	4
	.sectionentsize	8
	.align		4
        /*0000*/ 	.word	0x00000000
	.align		4
        /*0004*/ 	.word	0xffffffff
	.align		4
        /*0008*/ 	.word	0x00000000
	.align		4
        /*000c*/ 	.word	0xfffffffe
	.align		4
        /*0010*/ 	.word	0x00000000
	.align		4
        /*0014*/ 	.word	0xfffffffd
	.align		4
        /*0018*/ 	.word	0x00000000
	.align		4
        /*001c*/ 	.word	0xfffffffc


//--------------------- .nv.constant4             --------------------------
	.section	.nv.constant4,"a",@progbits
	.align	8
	.align		8
.nv.constant4:
        /*0000*/ 	.dword	_$_str


//--------------------- .text.triton_per_fused__to_copy_add_mul_native_layer_norm_16 --------------------------
	.section	.text.triton_per_fused__to_copy_add_mul_native_layer_norm_16,"ax",@progbits
	.align	128
        .global         triton_per_fused__to_copy_add_mul_native_layer_norm_16
        .type           triton_per_fused__to_copy_add_mul_native_layer_norm_16,@function
        .size           triton_per_fused__to_copy_add_mul_native_layer_norm_16,(.L_x_1 - triton_per_fused__to_copy_add_mul_native_layer_norm_16)
        .other          triton_per_fused__to_copy_add_mul_native_layer_norm_16,@"STO_CUDA_ENTRY STV_DEFAULT"
triton_per_fused__to_copy_add_mul_native_layer_norm_16:
.text.triton_per_fused__to_copy_add_mul_native_layer_norm_16:
[----:B------:R-:W-:Y:S01]  /*0000*/  LDC R1, c[0x0][0x37c] ;  /* 0x0000df00ff017b82 */ /* 0x000fe20000000800 */
[----:B------:R-:W0:Y:S07]  /*0010*/  S2R R18, SR_TID.X ;  /* 0x0000000000127919 */ /* 0x000e2e0000002100 */
[----:B------:R-:W1:Y:S01]  /*0020*/  LDC.64 R8, c[0x0][0x380] ;  /* 0x0000e000ff087b82 */ /* 0x000e620000000a00 */
[----:B------:R-:W2:Y:S01]  /*0030*/  LDCU.64 UR6, c[0x0][0x358] ;  /* 0x00006b00ff0677ac */ /* 0x000ea20008000a00 */
[----:B------:R-:W-:Y:S01]  /*0040*/  CS2R R14, SRZ ;  /* 0x00000000000e7805 */ /* 0x000fe2000001ff00 */
[----:B------:R-:W3:Y:S01]  /*0050*/  S2R R13, SR_CTAID.X ;  /* 0x00000000000d7919 */ /* 0x000ee20000002500 */
[----:B------:R-:W-:-:S02]  /*0060*/  CS2R R6, SRZ ;  /* 0x0000000000067805 */ /* 0x000fc4000001ff00 */
[----:B------:R-:W-:Y:S02]  /*0070*/  CS2R R22, SRZ ;  /* 0x0000000000167805 */ /* 0x000fe4000001ff00 */
[----:B------:R-:W4:Y:S08]  /*0080*/  LDC.64 R2, c[0x0][0x398] ;  /* 0x0000e600ff027b82 */ /* 0x000f300000000a00 */
[----:B------:R-:W5:Y:S01]  /*0090*/  LDC.64 R20, c[0x0][0x390] ;  /* 0x0000e400ff147b82 */ /* 0x000f620000000a00 */
[----:B0-----:R-:W-:-:S04]  /*00a0*/  SHF.L.U32 R17, R18, 0x2, RZ ;  /* 0x0000000212117819 */ /* 0x001fc800000006ff */
[----:B------:R-:W-:-:S04]  /*00b0*/  LOP3.LUT R4, R17, 0x3fc, RZ, 0xc0, !PT ;  /* 0x000003fc11047812 */ /* 0x000fc800078ec0ff */
[C---:B------:R-:W-:Y:S01]  /*00c0*/  ISETP.GE.U32.AND P1, PT, R4.reuse, 0x300, PT ;  /* 0x000003000400780c */ /* 0x040fe20003f26070 */
[----:B---3--:R-:W-:Y:S02]  /*00d0*/  IMAD R12, R13, 0x300, R4 ;  /* 0x000003000d0c7824 */ /* 0x008fe400078e0204 */
[----:B----4-:R-:W-:Y:S01]  /*00e0*/  IMAD.WIDE.U32 R2, R4, 0x4, R2 ;  /* 0x0000000404027825 */ /* 0x010fe200078e0002 */
[----:B------:R-:W-:-:S03]  /*00f0*/  CS2R R4, SRZ ;  /* 0x0000000000047805 */ /* 0x000fc6000001ff00 */
[----:B-1----:R-:W-:-:S04]  /*0100*/  IMAD.WIDE R8, R12, 0x2, R8 ;  /* 0x000000020c087825 */ /* 0x002fc800078e0208 */
[----:B-----5:R-:W-:Y:S02]  /*0110*/  IMAD.WIDE R20, R12, 0x2, R20 ;  /* 0x000000020c147825 */ /* 0x020fe400078e0214 */
[----:B--2---:R-:W2:Y:S04]  /*0120*/  @!P1 LDG.E.64 R14, desc[UR6][R8.64] ;  /* 0x00000006080e9981 */ /* 0x004ea8000c1e1b00 */
[----:B------:R-:W3:Y:S04]  /*0130*/  @!P1 LDG.E.EL.128 R4, desc[UR6][R2.64] ;  /* 0x0000000602049981 */ /* 0x000ee8000c2e1d00 */
[----:B------:R-:W4:Y:S01]  /*0140*/  @!P1 LDG.E.64 R22, desc[UR6][R20.64] ;  /* 0x0000000614169981 */ /* 0x000f22000c1e1b00 */
[----:B------:R-:W0:Y:S01]  /*0150*/  S2UR UR5, SR_CgaCtaId ;  /* 0x00000000000579c3 */ /* 0x000e220000008800 */
[C---:B------:R-:W-:Y:S01]  /*0160*/  LOP3.LUT P2, RZ, R18.reuse, 0x1f, RZ, 0xc0, !PT ;  /* 0x0000001f12ff7812 */ /* 0x040fe2000784c0ff */
[----:B------:R-:W-:Y:S01]  /*0170*/  UMOV UR4, 0x400 ;  /* 0x0000040000047882 */ /* 0x000fe20000000000 */
[----:B------:R-:W-:-:S02]  /*0180*/  ISETP.GE.AND P3, PT, R18, 0x8, PT ;  /* 0x000000081200780c */ /* 0x000fc40003f66270 */
[----:B------:R-:W-:-:S04]  /*0190*/  LOP3.LUT P0, RZ, R18, 0x7, RZ, 0xc0, !PT ;  /* 0x0000000712ff7812 */ /* 0x000fc8000780c0ff */
[----:B------:R-:W-:Y:S01]  /*01a0*/  ISETP.LT.AND P0, PT, R18, 0x8, !P0 ;  /* 0x000000081200780c */ /* 0x000fe20004701270 */
[----:B0-----:R-:W-:Y:S01]  /*01b0*/  ULEA UR4, UR5, UR4, 0x18 ;  /* 0x0000000405047291 */ /* 0x001fe2000f8ec0ff */
[C---:B--2---:R-:W-:Y:S02]  /*01c0*/  PRMT R11, R14.reuse, 0x7632, R11 ;  /* 0x000076320e0b7816 */ /* 0x044fe4000000000b */
[----:B------:R-:W-:Y:S02]  /*01d0*/  SHF.L.U32 R19, R14, 0x10, RZ ;  /* 0x000000100e137819 */ /* 0x000fe400000006ff */
[----:B------:R-:W-:Y:S02]  /*01e0*/  SHF.L.U32 R14, R11, 0x10, RZ ;  /* 0x000000100b0e7819 */ /* 0x000fe400000006ff */
[----:B------:R-:W-:Y:S01]  /*01f0*/  SHF.L.U32 R25, R15, 0x10, RZ ;  /* 0x000000100f197819 */ /* 0x000fe200000006ff */
[--C-:B---3--:R-:W-:Y:S01]  /*0200*/  FADD R16, R19, R4.reuse ;  /* 0x0000000413107221 */ /* 0x108fe20000000000 */
[----:B----4-:R-:W-:Y:S01]  /*0210*/  PRMT R4, R22, 0x7632, R4 ;  /* 0x0000763216047816 */ /* 0x010fe20000000004 */
[----:B------:R-:W-:Y:S01]  /*0220*/  FADD R11, R14, R5 ;  /* 0x000000050e0b7221 */ /* 0x000fe20000000000 */
[----:B------:R-:W-:Y:S01]  /*0230*/  PRMT R15, R15, 0x7632, R15 ;  /* 0x000076320f0f7816 */ /* 0x000fe2000000000f */
[----:B------:R-:W-:Y:S01]  /*0240*/  FADD R24, R25, R6 ;  /* 0x0000000619187221 */ /* 0x000fe20000000000 */
[----:B------:R-:W-:-:S02]  /*0250*/  SHF.L.U32 R5, R22, 0x10, RZ ;  /* 0x0000001016057819 */ /* 0x000fc400000006ff */
[----:B------:R-:W-:Y:S02]  /*0260*/  SHF.L.U32 R4, R4, 0x10, RZ ;  /* 0x0000001004047819 */ /* 0x000fe400000006ff */
[----:B------:R-:W-:Y:S01]  /*0270*/  SHF.L.U32 R6, R15, 0x10, RZ ;  /* 0x000000100f067819 */ /* 0x000fe200000006ff */
[----:B------:R-:W-:Y:S01]  /*0280*/  FADD R5, R5, R16 ;  /* 0x0000001005057221 */ /* 0x000fe20000000000 */
[C---:B------:R-:W-:Y:S01]  /*0290*/  PRMT R2, R23.reuse, 0x7632, R2 ;  /* 0x0000763217027816 */ /* 0x040fe20000000002 */
[----:B------:R-:W-:Y:S01]  /*02a0*/  FADD R20, R4, R11 ;  /* 0x0000000b04147221 */ /* 0x000fe20000000000 */
[----:B------:R-:W-:Y:S01]  /*02b0*/  SHF.L.U32 R19, R23, 0x10, RZ ;  /* 0x0000001017137819 */ /* 0x000fe200000006ff */
[----:B------:R-:W-:Y:S01]  /*02c0*/  FADD R7, R6, R7 ;  /* 0x0000000706077221 */ /* 0x000fe20000000000 */
[----:B------:R-:W-:Y:S01]  /*02d0*/  SHF.L.U32 R2, R2, 0x10, RZ ;  /* 0x0000001002027819 */ /* 0x000fe200000006ff */
[----:B------:R-:W-:Y:S02]  /*02e0*/  FADD R4, R20, R5 ;  /* 0x0000000514047221 */ /* 0x000fe40000000000 */
[----:B------:R-:W-:-:S02]  /*02f0*/  FADD R19, R19, R24 ;  /* 0x0000001813137221 */ /* 0x000fc40000000000 */
[----:B------:R-:W-:Y:S02]  /*0300*/  FADD R22, R2, R7 ;  /* 0x0000000702167221 */ /* 0x000fe40000000000 */
[----:B------:R-:W-:-:S04]  /*0310*/  FADD R3, R19, R4 ;  /* 0x0000000413037221 */ /* 0x000fc80000000000 */
[----:B------:R-:W-:-:S05]  /*0320*/  FADD R3, R22, R3 ;  /* 0x0000000316037221 */ /* 0x000fca0000000000 */
[----:B------:R-:W-:-:S05]  /*0330*/  FSEL R3, R3, RZ, !P1 ;  /* 0x000000ff03037208 */ /* 0x000fca0004800000 */
[----:B------:R-:W0:Y:S02]  /*0340*/  SHFL.BFLY PT, R2, R3, 0x10, 0x1f ;  /* 0x0e001f0003027f89 */ /* 0x000e2400000e0000 */
[----:B0-----:R-:W-:-:S05]  /*0350*/  FADD R2, R3, R2 ;  /* 0x0000000203027221 */ /* 0x001fca0000000000 */
[----:B------:R-:W0:Y:S02]  /*0360*/  SHFL.BFLY PT, R7, R2, 0x8, 0x1f ;  /* 0x0d001f0002077f89 */ /* 0x000e2400000e0000 */
[----:B0-----:R-:W-:Y:S01]  /*0370*/  FADD R7, R2, R7 ;  /* 0x0000000702077221 */ /* 0x001fe20000000000 */
[----:B------:R-:W-:-:S04]  /*0380*/  SHF.R.U32.HI R2, RZ, 0x3, R18 ;  /* 0x00000003ff027819 */ /* 0x000fc80000011612 */
[----:B------:R-:W0:Y:S02]  /*0390*/  SHFL.BFLY PT, R4, R7, 0x4, 0x1f ;  /* 0x0c801f0007047f89 */ /* 0x000e2400000e0000 */
[----:B0-----:R-:W-:-:S05]  /*03a0*/  FADD R4, R7, R4 ;  /* 0x0000000407047221 */ /* 0x001fca0000000000 */
[----:B------:R-:W0:Y:S02]  /*03b0*/  SHFL.BFLY PT, R11, R4, 0x2, 0x1f ;  /* 0x0c401f00040b7f89 */ /* 0x000e2400000e0000 */
[----:B0-----:R-:W-:-:S05]  /*03c0*/  FADD R11, R4, R11 ;  /* 0x0000000b040b7221 */ /* 0x001fca0000000000 */
[----:B------:R-:W0:Y:S02]  /*03d0*/  SHFL.BFLY PT, R6, R11, 0x1, 0x1f ;  /* 0x0c201f000b067f89 */ /* 0x000e2400000e0000 */
[----:B0-----:R-:W-:Y:S01]  /*03e0*/  FADD R15, R11, R6 ;  /* 0x000000060b0f7221 */ /* 0x001fe20000000000 */
[----:B------:R-:W-:-:S05]  /*03f0*/  LOP3.LUT R6, R2, 0x1c, RZ, 0xc0, !PT ;  /* 0x0000001c02067812 */ /* 0x000fca00078ec0ff */
[----:B------:R-:W-:Y:S01]  /*0400*/  @!P2 STS [R6+UR4], R15 ;  /* 0x0000000f0600a988 */ /* 0x000fe20008000804 */
[----:B------:R-:W-:Y:S06]  /*0410*/  BAR.SYNC.DEFER_BLOCKING 0x0 ;  /* 0x0000000000007b1d */ /* 0x000fec0000010000 */
[----:B------:R-:W0:Y:S04]  /*0420*/  @!P3 LDS R0, [R17+UR4] ;  /* 0x000000041100b984 */ /* 0x000e280008000800 */
[----:B0-----:R-:W0:Y:S02]  /*0430*/  SHFL.BFLY PT, R3, R0, 0x4, 0x1f ;  /* 0x0c801f0000037f89 */ /* 0x001e2400000e0000 */
[----:B0-----:R-:W-:-:S05]  /*0440*/  FADD R3, R0, R3 ;  /* 0x0000000300037221 */ /* 0x001fca0000000000 */
[----:B------:R-:W0:Y:S02]  /*0450*/  SHFL.BFLY PT, R2, R3, 0x2, 0x1f ;  /* 0x0c401f0003027f89 */ /* 0x000e2400000e0000 */
[----:B0-----:R-:W-:-:S05]  /*0460*/  FADD R2, R3, R2 ;  /* 0x0000000203027221 */ /* 0x001fca0000000000 */
[----:B------:R-:W0:Y:S02]  /*0470*/  SHFL.BFLY PT, R7, R2, 0x1, 0x1f ;  /* 0x0c201f0002077f89 */ /* 0x000e2400000e0000 */
[----:B0-----:R-:W-:-:S05]  /*0480*/  FADD R14, R2, R7 ;  /* 0x00000007020e7221 */ /* 0x001fca0000000000 */
[----:B------:R-:W-:Y:S01]  /*0490*/  @P0 STS [R17+UR4], R14 ;  /* 0x0000000e11000988 */ /* 0x000fe20008000804 */
[----:B------:R-:W-:Y:S06]  /*04a0*/  BAR.SYNC.DEFER_BLOCKING 0x0 ;  /* 0x0000000000007b1d */ /* 0x000fec0000010000 */
[----:B------:R-:W0:Y:S02]  /*04b0*/  LDS R4, [UR4] ;  /* 0x00000004ff047984 */ /* 0x000e240008000800 */
[----:B0-----:R-:W-:-:S04]  /*04c0*/  FADD R4, RZ, R4 ;  /* 0x00000004ff047221 */ /* 0x001fc80000000000 */
[----:B------:R-:W-:-:S04]  /*04d0*/  FMUL R16, R4, 0.001302083372138440609 ;  /* 0x3aaaaaab04107820 */ /* 0x000fc80000400000 */
[--C-:B------:R-:W-:Y:S01]  /*04e0*/  FADD R3, R20, -R16.reuse ;  /* 0x8000001014037221 */ /* 0x100fe20000000000 */
[--C-:B------:R-:W-:Y:S01]  /*04f0*/  FADD R4, R5, -R16.reuse ;  /* 0x8000001005047221 */ /* 0x100fe20000000000 */
[--C-:B------:R-:W-:Y:S01]  /*0500*/  FADD R2, R19, -R16.reuse ;  /* 0x8000001013027221 */ /* 0x100fe20000000000 */
[C---:B------:R-:W-:Y:S01]  /*0510*/  FADD R0, R22.reuse, -R16 ;  /* 0x8000001016007221 */ /* 0x040fe20000000000 */
[----:B------:R-:W-:Y:S01]  /*0520*/  FMUL R7, R3, R3 ;  /* 0x0000000303077220 */ /* 0x000fe20000400000 */
[----:B------:R-:W-:-:S03]  /*0530*/  F2FP.BF16.F32.PACK_AB R19, R22, R19 ;  /* 0x000000131613723e */ /* 0x000fc600000010ff */
[----:B------:R-:W-:-:S04]  /*0540*/  FFMA R7, R4, R4, R7 ;  /* 0x0000000404077223 */ /* 0x000fc80000000007 */
[----:B------:R-:W-:-:S04]  /*0550*/  FFMA R7, R2, R2, R7 ;  /* 0x0000000202077223 */ /* 0x000fc80000000007 */
[----:B------:R-:W-:-:S05]  /*0560*/  FFMA R7, R0, R0, R7 ;  /* 0x0000000000077223 */ /* 0x000fca0000000007 */
[----:B------:R-:W-:-:S05]  /*0570*/  FSEL R7, R7, RZ, !P1 ;  /* 0x000000ff07077208 */ /* 0x000fca0004800000 */
[----:B------:R-:W0:Y:S02]  /*0580*/  SHFL.BFLY PT, R14, R7, 0x10, 0x1f ;  /* 0x0e001f00070e7f89 */ /* 0x000e2400000e0000 */
[----:B0-----:R-:W-:-:S05]  /*0590*/  FADD R14, R7, R14 ;  /* 0x0000000e070e7221 */ /* 0x001fca0000000000 */
[----:B------:R-:W0:Y:S02]  /*05a0*/  SHFL.BFLY PT, R11, R14, 0x8, 0x1f ;  /* 0x0d001f000e0b7f89 */ /* 0x000e2400000e0000 */
[----:B0-----:R-:W-:-:S05]  /*05b0*/  FADD R11, R14, R11 ;  /* 0x0000000b0e0b7221 */ /* 0x001fca0000000000 */
[----:B------:R-:W0:Y:S02]  /*05c0*/  SHFL.BFLY PT, R24, R11, 0x4, 0x1f ;  /* 0x0c801f000b187f89 */ /* 0x000e2400000e0000 */
[----:B0-----:R-:W-:-:S05]  /*05d0*/  FADD R24, R11, R24 ;  /* 0x000000180b187221 */ /* 0x001fca0000000000 */
[----:B------:R-:W0:Y:S02]  /*05e0*/  SHFL.BFLY PT, R15, R24, 0x2, 0x1f ;  /* 0x0c401f00180f7f89 */ /* 0x000e2400000e0000 */
[----:B0-----:R-:W-:-:S05]  /*05f0*/  FADD R15, R24, R15 ;  /* 0x0000000f180f7221 */ /* 0x001fca0000000000 */
[----:B------:R-:W0:Y:S02]  /*0600*/  SHFL.BFLY PT, R26, R15, 0x1, 0x1f ;  /* 0x0c201f000f1a7f89 */ /* 0x000e2400000e0000 */
[----:B0-----:R-:W-:Y:S01]  /*0610*/  FADD R23, R15, R26 ;  /* 0x0000001a0f177221 */ /* 0x001fe20000000000 */
[----:B------:R-:W-:Y:S01]  /*0620*/  BAR.SYNC.DEFER_BLOCKING 0x0 ;  /* 0x0000000000007b1d */ /* 0x000fe20000010000 */
[----:B------:R-:W-:-:S05]  /*0630*/  HFMA2 R26, -RZ, RZ, 0.8330078125, -0.052093505859375 ;  /* 0x3aaaaaabff1a7431 */ /* 0x000fca00000001ff */
[----:B------:R-:W-:Y:S02]  /*0640*/  @!P2 STS [R6+UR4], R23 ;  /* 0x000000170600a988 */ /* 0x000fe40008000804 */
[----:B------:R-:W-:Y:S06]  /*0650*/  BAR.SYNC.DEFER_BLOCKING 0x0 ;  /* 0x0000000000007b1d */ /* 0x000fec0000010000 */
[----:B------:R-:W0:Y:S04]  /*0660*/  @!P3 LDS R10, [R17+UR4] ;  /* 0x00000004110ab984 */ /* 0x000e280008000800 */
[----:B0-----:R-:W0:Y:S02]  /*0670*/  SHFL.BFLY PT, R7, R10, 0x4, 0x1f ;  /* 0x0c801f000a077f89 */ /* 0x001e2400000e0000 */
[----:B0-----:R-:W-:-:S02]  /*0680*/  FADD R11, R10, R7 ;  /* 0x000000070a0b7221 */ /* 0x001fc40000000000 */
[----:B------:R-:W0:Y:S03]  /*0690*/  LDC.64 R6, c[0x0][0x388] ;  /* 0x0000e200ff067b82 */ /* 0x000e260000000a00 */
[----:B------:R-:W1:Y:S02]  /*06a0*/  SHFL.BFLY PT, R14, R11, 0x2, 0x1f ;  /* 0x0c401f000b0e7f89 */ /* 0x000e6400000e0000 */
[----:B-1----:R-:W-:-:S03]  /*06b0*/  FADD R21, R11, R14 ;  /* 0x0000000e0b157221 */ /* 0x002fc60000000000 */
[----:B------:R-:W1:Y:S02]  /*06c0*/  LDC.64 R10, c[0x0][0x3a0] ;  /* 0x0000e800ff0a7b82 */ /* 0x000e640000000a00 */
[----:B------:R-:W2:Y:S01]  /*06d0*/  SHFL.BFLY PT, R14, R21, 0x1, 0x1f ;  /* 0x0c201f00150e7f89 */ /* 0x000ea200000e0000 */
[----:B-1----:R-:W-:-:S04]  /*06e0*/  IMAD.WIDE R10, R13, 0x4, R10 ;  /* 0x000000040d0a7825 */ /* 0x002fc800078e020a */
[----:B--2---:R-:W-:Y:S02]  /*06f0*/  FADD R24, R21, R14 ;  /* 0x0000000e15187221 */ /* 0x004fe40000000000 */
[----:B------:R-:W1:Y:S03]  /*0700*/  LDC.64 R14, c[0x0][0x3a8] ;  /* 0x0000ea00ff0e7b82 */ /* 0x000e660000000a00 */
[----:B------:R-:W-:Y:S05]  /*0710*/  @P0 STS [R17+UR4], R24 ;  /* 0x0000001811000988 */ /* 0x000fea0008000804 */
[----:B------:R-:W-:Y:S01]  /*0720*/  BAR.SYNC.DEFER_BLOCKING 0x0 ;  /* 0x0000000000007b1d */ /* 0x000fe20000010000 */
[----:B------:R-:W-:-:S02]  /*0730*/  LOP3.LUT P0, RZ, R18, 0xff, RZ, 0xc0, !PT ;  /* 0x000000ff12ff7812 */ /* 0x000fc4000780c0ff */
[----:B------:R-:W-:Y:S01]  /*0740*/  F2FP.BF16.F32.PACK_AB R18, R20, R5 ;  /* 0x000000051412723e */ /* 0x000fe200000010ff */
[----:B-1----:R-:W-:Y:S02]  /*0750*/  IMAD.WIDE R14, R12, 0x4, R14 ;  /* 0x000000040c0e7825 */ /* 0x002fe400078e020e */
[----:B------:R-:W1:Y:S04]  /*0760*/  LDS R23, [UR4] ;  /* 0x00000004ff177984 */ /* 0x000e680008000800 */
[----:B------:R2:W-:Y:S01]  /*0770*/  @!P1 STG.E.64 desc[UR6][R8.64], R18 ;  /* 0x0000001208009986 */ /* 0x0005e2000c101b06 */
[----:B-1----:R-:W-:-:S04]  /*0780*/  FADD R23, RZ, R23 ;  /* 0x00000017ff177221 */ /* 0x002fc80000000000 */
[----:B------:R-:W-:Y:S01]  /*0790*/  FFMA R25, R23, R26, 9.9999999747524270788e-07 ;  /* 0x358637bd17197423 */ /* 0x000fe2000000001a */
[----:B0-----:R-:W-:-:S03]  /*07a0*/  IMAD.WIDE R22, R13, 0x4, R6 ;  /* 0x000000040d167825 */ /* 0x001fc600078e0206 */
[----:B------:R-:W0:Y:S01]  /*07b0*/  MUFU.RSQ R21, R25 ;  /* 0x0000001900157308 */ /* 0x000e220000001400 */
[----:B------:R-:W-:Y:S01]  /*07c0*/  BAR.SYNC.DEFER_BLOCKING 0x0 ;  /* 0x0000000000007b1d */ /* 0x000fe20000010000 */
[-C--:B0-----:R-:W-:Y:S01]  /*07d0*/  FFMA R4, R4, R21.reuse, RZ ;  /* 0x0000001504047223 */ /* 0x081fe200000000ff */
[-C--:B------:R-:W-:Y:S01]  /*07e0*/  FFMA R5, R3, R21.reuse, RZ ;  /* 0x0000001503057223 */ /* 0x080fe200000000ff */
[-C--:B------:R-:W-:Y:S01]  /*07f0*/  FFMA R6, R2, R21.reuse, RZ ;  /* 0x0000001502067223 */ /* 0x080fe200000000ff */
[----:B------:R-:W-:Y:S02]  /*0800*/  FFMA R7, R0, R21, RZ ;  /* 0x0000001500077223 */ /* 0x000fe400000000ff */
[----:B------:R2:W-:Y:S04]  /*0810*/  @!P0 STG.E desc[UR6][R22.64], R21 ;  /* 0x0000001516008986 */ /* 0x0005e8000c101906 */
[----:B------:R2:W-:Y:S01]  /*0820*/  @!P1 STG.E.128 desc[UR6][R14.64], R4 ;  /* 0x000000040e009986 */ /* 0x0005e2000c101d06 */
[----:B------:R-:W-:Y:S05]  /*0830*/  @P0 EXIT ;  /* 0x000000000000094d */ /* 0x000fea0003800000 */
[----:B------:R-:W-:Y:S01]  /*0840*/  STG.E desc[UR6][R10.64], R16 ;  /* 0x000000100a007986 */ /* 0x000fe2000c101906 */
[----:B------:R-:W-:Y:S05]  /*0850*/  EXIT ;  /* 0x000000000000794d */ /* 0x000fea0003800000 */
.L_x_0:
[----:B------:R-:W-:-:S00]  /*0860*/  BRA `(.L_x_0) ;  /* 0xfffffffc00fc7947 */ /* 0x000fc0000383ffff */
[----:B------:R-:W-:-:S00]  /*0870*/  NOP ;  /* 0x0000000000007918 */ /* 0x000fc00000000000 */
        /* <DEDUP_REMOVED lines=8> */
.L_x_1:


//--------------------- .nv.global.init           --------------------------
	.section	.nv.global.init,"aw",@progbits
.nv.global.init:
	.type		_$_str,@object
	.size		_$_str,(.L_0 - _$_str)
_$_str:
        /*0000*/ 	.byte	0x5f, 0x5f, 0x43, 0x55, 0x44, 0x41, 0x5f, 0x46, 0x54, 0x5a, 0x00
.L_0:


//--------------------- .nv.shared.triton_per_fused__to_copy_add_mul_native_layer_norm_16 --------------------------
	.section	.nv.shared.triton_per_fused__to_copy_add_mul_native_layer_norm_16,"aw",@nobits
	.sectionflags	@""
	.align	16
	.zero		1024


//--------------------- .nv.shared.reserved.0     --------------------------
	.section	.nv.shared.reserved.0,"aw",@nobits
	.weak		__nv_reservedSMEM_offset_0_alias
	.size		__nv_reservedSMEM_offset_0_alias, 0, 64
	.other		__nv_reservedSMEM_offset_0_alias,@"STO_CUDA_RESERVED_SHARED STV_DEFAULT"
__nv_reservedSMEM_offset_0_alias:
	.zero		0
	.zero		64


//--------------------- .nv.constant0.triton_per_fused__to_copy_add_mul_native_layer_norm_16 --------------------------
	.section	.nv.constant0.triton_per_fused__to_copy_add_mul_native_layer_norm_16,"a",@progbits
	.sectionflags	@""
	.align	4
.nv.constant0.triton_per_fused__to_copy_add_mul_native_layer_norm_16:
	.zero		960


//--------------------- SYMBOLS --------------------------

	.type		.nv.reservedSmem.offset0,@object
	.size		.nv.reservedSmem.offset0,0x4
	.type		.nv.reservedSmem.cap,@object
	.size		.nv.reservedSmem.cap,0x4
